//
// Generated by NVIDIA NVVM Compiler
//
// Compiler Build ID: CL-36424714
// Cuda compilation tools, release 13.0, V13.0.88
// Based on NVVM 20.0.0
//

.version 9.0
.target sm_100
.address_size 64

	// .globl	_Z13tensorToMode2PfS_iii

.visible .entry _Z13tensorToMode2PfS_iii(
	.param .u64 .ptr .align 1 _Z13tensorToMode2PfS_iii_param_0,
	.param .u64 .ptr .align 1 _Z13tensorToMode2PfS_iii_param_1,
	.param .u32 _Z13tensorToMode2PfS_iii_param_2,
	.param .u32 _Z13tensorToMode2PfS_iii_param_3,
	.param .u32 _Z13tensorToMode2PfS_iii_param_4
)
{
	.reg .pred 	%p<2>;
	.reg .b32 	%r<17>;
	.reg .b32 	%f<2>;
	.reg .b64 	%rd<9>;

	ld.param.u64 	%rd1, [_Z13tensorToMode2PfS_iii_param_0];
	ld.param.u64 	%rd2, [_Z13tensorToMode2PfS_iii_param_1];
	ld.param.u32 	%r3, [_Z13tensorToMode2PfS_iii_param_2];
	ld.param.u32 	%r4, [_Z13tensorToMode2PfS_iii_param_3];
	ld.param.u32 	%r5, [_Z13tensorToMode2PfS_iii_param_4];
	mov.u32 	%r6, %ctaid.x;
	mov.u32 	%r7, %ntid.x;
	mov.u32 	%r8, %tid.x;
	mad.lo.s32 	%r1, %r6, %r7, %r8;
	mul.lo.s32 	%r2, %r4, %r3;
	mul.lo.s32 	%r9, %r2, %r5;
	setp.ge.s32 	%p1, %r1, %r9;
	@%p1 bra 	$L__BB0_2;
	cvta.to.global.u64 	%rd3, %rd1;
	cvta.to.global.u64 	%rd4, %rd2;
	rem.s32 	%r10, %r1, %r2;
	sub.s32 	%r11, %r1, %r10;
	div.s32 	%r12, %r10, %r3;
	mul.lo.s32 	%r13, %r12, %r3;
	sub.s32 	%r14, %r10, %r13;
	mul.wide.s32 	%rd5, %r1, 4;
	add.s64 	%rd6, %rd3, %rd5;
	ld.global.f32 	%f1, [%rd6];
	mad.lo.s32 	%r15, %r14, %r4, %r11;
	add.s32 	%r16, %r15, %r12;
	mul.wide.s32 	%rd7, %r16, 4;
	add.s64 	%rd8, %rd4, %rd7;
	st.global.f32 	[%rd8], %f1;
$L__BB0_2:
	bar.sync 	0;
	ret;

}
	// .globl	_Z15tensorToMode231PfS_iii
.visible .entry _Z15tensorToMode231PfS_iii(
	.param .u64 .ptr .align 1 _Z15tensorToMode231PfS_iii_param_0,
	.param .u64 .ptr .align 1 _Z15tensorToMode231PfS_iii_param_1,
	.param .u32 _Z15tensorToMode231PfS_iii_param_2,
	.param .u32 _Z15tensorToMode231PfS_iii_param_3,
	.param .u32 _Z15tensorToMode231PfS_iii_param_4
)
{
	.reg .pred 	%p<2>;
	.reg .b32 	%r<20>;
	.reg .b32 	%f<2>;
	.reg .b64 	%rd<9>;

	ld.param.u64 	%rd1, [_Z15tensorToMode231PfS_iii_param_0];
	ld.param.u64 	%rd2, [_Z15tensorToMode231PfS_iii_param_1];
	ld.param.u32 	%r3, [_Z15tensorToMode231PfS_iii_param_2];
	ld.param.u32 	%r4, [_Z15tensorToMode231PfS_iii_param_3];
	ld.param.u32 	%r5, [_Z15tensorToMode231PfS_iii_param_4];
	mov.u32 	%r6, %ctaid.x;
	mov.u32 	%r7, %ntid.x;
	mov.u32 	%r8, %tid.x;
	mad.lo.s32 	%r1, %r6, %r7, %r8;
	mul.lo.s32 	%r2, %r4, %r3;
	mul.lo.s32 	%r9, %r2, %r5;
	setp.ge.s32 	%p1, %r1, %r9;
	@%p1 bra 	$L__BB1_2;
	cvta.to.global.u64 	%rd3, %rd1;
	cvta.to.global.u64 	%rd4, %rd2;
	div.s32 	%r10, %r1, %r2;
	mul.lo.s32 	%r11, %r10, %r2;
	sub.s32 	%r12, %r1, %r11;
	div.s32 	%r13, %r12, %r3;
	mul.lo.s32 	%r14, %r13, %r3;
	sub.s32 	%r15, %r12, %r14;
	mad.lo.s32 	%r16, %r10, %r4, %r13;
	mad.lo.s32 	%r17, %r16, %r3, %r15;
	mul.wide.s32 	%rd5, %r17, 4;
	add.s64 	%rd6, %rd3, %rd5;
	ld.global.f32 	%f1, [%rd6];
	mad.lo.s32 	%r18, %r15, %r5, %r10;
	mad.lo.s32 	%r19, %r18, %r4, %r13;
	mul.wide.s32 	%rd7, %r19, 4;
	add.s64 	%rd8, %rd4, %rd7;
	st.global.f32 	[%rd8], %f1;
$L__BB1_2:
	bar.sync 	0;
	ret;

}
	// .globl	_Z6warmupv
.visible .entry _Z6warmupv()
{


	ret;

}
	// .globl	_Z25matrixInvertColumn_kernelPfS_ii
.visible .entry _Z25matrixInvertColumn_kernelPfS_ii(
	.param .u64 .ptr .align 1 _Z25matrixInvertColumn_kernelPfS_ii_param_0,
	.param .u64 .ptr .align 1 _Z25matrixInvertColumn_kernelPfS_ii_param_1,
	.param .u32 _Z25matrixInvertColumn_kernelPfS_ii_param_2,
	.param .u32 _Z25matrixInvertColumn_kernelPfS_ii_param_3
)
{
	.reg .pred 	%p<2>;
	.reg .b32 	%r<14>;
	.reg .b32 	%f<2>;
	.reg .b64 	%rd<9>;

	ld.param.u64 	%rd1, [_Z25matrixInvertColumn_kernelPfS_ii_param_0];
	ld.param.u64 	%rd2, [_Z25matrixInvertColumn_kernelPfS_ii_param_1];
	ld.param.u32 	%r2, [_Z25matrixInvertColumn_kernelPfS_ii_param_2];
	ld.param.u32 	%r3, [_Z25matrixInvertColumn_kernelPfS_ii_param_3];
	mov.u32 	%r4, %ctaid.x;
	mov.u32 	%r5, %ntid.x;
	mov.u32 	%r6, %tid.x;
	mad.lo.s32 	%r1, %r4, %r5, %r6;
	mul.lo.s32 	%r7, %r3, %r2;
	setp.ge.s32 	%p1, %r1, %r7;
	@%p1 bra 	$L__BB3_2;
	cvta.to.global.u64 	%rd3, %rd1;
	cvta.to.global.u64 	%rd4, %rd2;
	div.s32 	%r8, %r1, %r2;
	mul.lo.s32 	%r9, %r8, %r2;
	sub.s32 	%r10, %r1, %r9;
	not.b32 	%r11, %r8;
	add.s32 	%r12, %r2, %r11;
	mad.lo.s32 	%r13, %r12, %r2, %r10;
	mul.wide.s32 	%rd5, %r13, 4;
	add.s64 	%rd6, %rd3, %rd5;
	ld.global.f32 	%f1, [%rd6];
	mul.wide.s32 	%rd7, %r1, 4;
	add.s64 	%rd8, %rd4, %rd7;
	st.global.f32 	[%rd8], %f1;
$L__BB3_2:
	bar.sync 	0;
	ret;

}
	// .globl	_Z11floattohalfPfP6__halfl
.visible .entry _Z11floattohalfPfP6__halfl(
	.param .u64 .ptr .align 1 _Z11floattohalfPfP6__halfl_param_0,
	.param .u64 .ptr .align 1 _Z11floattohalfPfP6__halfl_param_1,
	.param .u64 _Z11floattohalfPfP6__halfl_param_2
)
{
	.reg .pred 	%p<2>;
	.reg .b16 	%rs<2>;
	.reg .b32 	%r<5>;
	.reg .b32 	%f<2>;
	.reg .b64 	%rd<11>;

	ld.param.u64 	%rd2, [_Z11floattohalfPfP6__halfl_param_0];
	ld.param.u64 	%rd3, [_Z11floattohalfPfP6__halfl_param_1];
	ld.param.u64 	%rd4, [_Z11floattohalfPfP6__halfl_param_2];
	mov.u32 	%r1, %ctaid.x;
	mov.u32 	%r2, %ntid.x;
	mov.u32 	%r3, %tid.x;
	mad.lo.s32 	%r4, %r1, %r2, %r3;
	cvt.u64.u32 	%rd1, %r4;
	setp.le.s64 	%p1, %rd4, %rd1;
	@%p1 bra 	$L__BB4_2;
	cvta.to.global.u64 	%rd5, %rd2;
	cvta.to.global.u64 	%rd6, %rd3;
	shl.b64 	%rd7, %rd1, 2;
	add.s64 	%rd8, %rd5, %rd7;
	ld.global.f32 	%f1, [%rd8];
	// begin inline asm
	{  cvt.rn.f16.f32 %rs1, %f1;}

	// end inline asm
	shl.b64 	%rd9, %rd1, 1;
	add.s64 	%rd10, %rd6, %rd9;
	st.global.u16 	[%rd10], %rs1;
$L__BB4_2:
	bar.sync 	0;
	ret;

}


// ===== COMPILED SASS (sm_100) =====

	.target	sm_100

	.elftype	@"ET_EXEC"


//--------------------- .note.nv.tkinfo           --------------------------
	.section	.note.nv.tkinfo,"",@"SHT_NOTE"
	.sectionflags	@"SHF_NOTE_NV_TKINFO"
	.tkinfo
        /*0018*/ 	.word	0x00000002
        /*0030*/ 	.string	""
        /*0030*/ 	.string	"ptxas"
        /*0030*/ 	.string	"Cuda compilation tools, release 13.0, V13.0.88"
        /*0030*/ 	.string	"Build cuda_13.0.r13.0/compiler.36424714_0"
        /*0030*/ 	.string	"-arch sm_100 -m 64 "



//--------------------- .note.nv.cuinfo           --------------------------
	.section	.note.nv.cuinfo,"",@"SHT_NOTE"
	.sectionflags	@"SHF_NOTE_NV_CUINFO"
        /*0018*/ 	.short	0x0002
        /*001a*/ 	.short	0x0064
        /*001c*/ 	.short	0x0082
	.zero		2


//--------------------- .nv.info                  --------------------------
	.section	.nv.info,"",@"SHT_CUDA_INFO"
	.align	4


	//----- nvinfo : EIATTR_REGCOUNT
	.align		4
        /*0000*/ 	.byte	0x04, 0x2f
        /*0002*/ 	.short	(.L_1 - .L_0)
	.align		4
.L_0:
        /*0004*/ 	.word	index@(_Z13tensorToMode2PfS_iii)
        /*0008*/ 	.word	0x00000011


	//----- nvinfo : EIATTR_FRAME_SIZE
	.align		4
.L_1:
        /*000c*/ 	.byte	0x04, 0x11
        /*000e*/ 	.short	(.L_3 - .L_2)
	.align		4
.L_2:
        /*0010*/ 	.word	index@(_Z13tensorToMode2PfS_iii)
        /*0014*/ 	.word	0x00000000


	//----- nvinfo : EIATTR_REGCOUNT
	.align		4
.L_3:
        /*0018*/ 	.byte	0x04, 0x2f
        /*001a*/ 	.short	(.L_5 - .L_4)
	.align		4
.L_4:
        /*001c*/ 	.word	index@(_Z15tensorToMode231PfS_iii)
        /*0020*/ 	.word	0x00000010


	//----- nvinfo : EIATTR_FRAME_SIZE
	.align		4
.L_5:
        /*0024*/ 	.byte	0x04, 0x11
        /*0026*/ 	.short	(.L_7 - .L_6)
	.align		4
.L_6:
        /*0028*/ 	.word	index@(_Z15tensorToMode231PfS_iii)
        /*002c*/ 	.word	0x00000000


	//----- nvinfo : EIATTR_REGCOUNT
	.align		4
.L_7:
        /*0030*/ 	.byte	0x04, 0x2f
        /*0032*/ 	.short	(.L_9 - .L_8)
	.align		4
.L_8:
        /*0034*/ 	.word	index@(_Z6warmupv)
        /*0038*/ 	.word	0x00000004


	//----- nvinfo : EIATTR_FRAME_SIZE
	.align		4
.L_9:
        /*003c*/ 	.byte	0x04, 0x11
        /*003e*/ 	.short	(.L_11 - .L_10)
	.align		4
.L_10:
        /*0040*/ 	.word	index@(_Z6warmupv)
        /*0044*/ 	.word	0x00000000


	//----- nvinfo : EIATTR_REGCOUNT
	.align		4
.L_11:
        /*0048*/ 	.byte	0x04, 0x2f
        /*004a*/ 	.short	(.L_13 - .L_12)
	.align		4
.L_12:
        /*004c*/ 	.word	index@(_Z25matrixInvertColumn_kernelPfS_ii)
        /*0050*/ 	.word	0x0000000c


	//----- nvinfo : EIATTR_FRAME_SIZE
	.align		4
.L_13:
        /*0054*/ 	.byte	0x04, 0x11
        /*0056*/ 	.short	(.L_15 - .L_14)
	.align		4
.L_14:
        /*0058*/ 	.word	index@(_Z25matrixInvertColumn_kernelPfS_ii)
        /*005c*/ 	.word	0x00000000


	//----- nvinfo : EIATTR_REGCOUNT
	.align		4
.L_15:
        /*0060*/ 	.byte	0x04, 0x2f
        /*0062*/ 	.short	(.L_17 - .L_16)
	.align		4
.L_16:
        /*0064*/ 	.word	index@(_Z11floattohalfPfP6__halfl)
        /*0068*/ 	.word	0x00000008


	//----- nvinfo : EIATTR_FRAME_SIZE
	.align		4
.L_17:
        /*006c*/ 	.byte	0x04, 0x11
        /*006e*/ 	.short	(.L_19 - .L_18)
	.align		4
.L_18:
        /*0070*/ 	.word	index@(_Z11floattohalfPfP6__halfl)
        /*0074*/ 	.word	0x00000000


	//----- nvinfo : EIATTR_MIN_STACK_SIZE
	.align		4
.L_19:
        /*0078*/ 	.byte	0x04, 0x12
        /*007a*/ 	.short	(.L_21 - .L_20)
	.align		4
.L_20:
        /*007c*/ 	.word	index@(_Z11floattohalfPfP6__halfl)
        /*0080*/ 	.word	0x00000000


	//----- nvinfo : EIATTR_MIN_STACK_SIZE
	.align		4
.L_21:
        /*0084*/ 	.byte	0x04, 0x12
        /*0086*/ 	.short	(.L_23 - .L_22)
	.align		4
.L_22:
        /*0088*/ 	.word	index@(_Z25matrixInvertColumn_kernelPfS_ii)
        /*008c*/ 	.word	0x00000000


	//----- nvinfo : EIATTR_MIN_STACK_SIZE
	.align		4
.L_23:
        /*0090*/ 	.byte	0x04, 0x12
        /*0092*/ 	.short	(.L_25 - .L_24)
	.align		4
.L_24:
        /*0094*/ 	.word	index@(_Z6warmupv)
        /*0098*/ 	.word	0x00000000


	//----- nvinfo : EIATTR_MIN_STACK_SIZE
	.align		4
.L_25:
        /*009c*/ 	.byte	0x04, 0x12
        /*009e*/ 	.short	(.L_27 - .L_26)
	.align		4
.L_26:
        /*00a0*/ 	.word	index@(_Z15tensorToMode231PfS_iii)
        /*00a4*/ 	.word	0x00000000


	//----- nvinfo : EIATTR_MIN_STACK_SIZE
	.align		4
.L_27:
        /*00a8*/ 	.byte	0x04, 0x12
        /*00aa*/ 	.short	(.L_29 - .L_28)
	.align		4
.L_28:
        /*00ac*/ 	.word	index@(_Z13tensorToMode2PfS_iii)
        /*00b0*/ 	.word	0x00000000
.L_29:


//--------------------- .nv.compat                --------------------------
	.section	.nv.compat,"",@"SHT_CUDA_COMPAT_INFO"
	.align	4
        /*0000*/ 	.byte	0x02, 0x09, 0x00, 0x00, 0x02, 0x02, 0x01, 0x00, 0x02, 0x05, 0x05, 0x00, 0x03, 0x07, 0x01, 0x01
        /*0010*/ 	.byte	0x02, 0x03, 0x00, 0x00, 0x02, 0x06, 0x01, 0x00, 0x04, 0x0b, 0x08, 0x00, 0x09, 0x00, 0x00, 0x00
        /*0020*/ 	.byte	0x00, 0x00, 0x00, 0x00


//--------------------- .nv.info._Z11floattohalfPfP6__halfl --------------------------
	.section	.nv.info._Z11floattohalfPfP6__halfl,"",@"SHT_CUDA_INFO"
	.sectionflags	@""
	.align	4


	//----- nvinfo : EIATTR_CUDA_API_VERSION
	.align		4
        /*0000*/ 	.byte	0x04, 0x37
        /*0002*/ 	.short	(.L_31 - .L_30)
.L_30:
        /*0004*/ 	.word	0x00000082


	//----- nvinfo : EIATTR_KPARAM_INFO
	.align		4
.L_31:
        /*0008*/ 	.byte	0x04, 0x17
        /*000a*/ 	.short	(.L_33 - .L_32)
.L_32:
        /*000c*/ 	.word	0x00000000
        /*0010*/ 	.short	0x0002
        /*0012*/ 	.short	0x0010
        /*0014*/ 	.byte	0x00, 0xf0, 0x21, 0x00


	//----- nvinfo : EIATTR_KPARAM_INFO
	.align		4
.L_33:
        /*0018*/ 	.byte	0x04, 0x17
        /*001a*/ 	.short	(.L_35 - .L_34)
.L_34:
        /*001c*/ 	.word	0x00000000
        /*0020*/ 	.short	0x0001
        /*0022*/ 	.short	0x0008
        /*0024*/ 	.byte	0x00, 0xf5, 0x21, 0x00


	//----- nvinfo : EIATTR_KPARAM_INFO
	.align		4
.L_35:
        /*0028*/ 	.byte	0x04, 0x17
        /*002a*/ 	.short	(.L_37 - .L_36)
.L_36:
        /*002c*/ 	.word	0x00000000
        /*0030*/ 	.short	0x0000
        /*0032*/ 	.short	0x0000
        /*0034*/ 	.byte	0x00, 0xf5, 0x21, 0x00


	//----- nvinfo : EIATTR_SPARSE_MMA_MASK
	.align		4
.L_37:
        /*0038*/ 	.byte	0x03, 0x50
        /*003a*/ 	.short	0x0000


	//----- nvinfo : EIATTR_MAXREG_COUNT
	.align		4
        /*003c*/ 	.byte	0x03, 0x1b
        /*003e*/ 	.short	0x00ff


	//----- nvinfo : EIATTR_NUM_BARRIERS
	.align		4
        /*0040*/ 	.byte	0x02, 0x4c
        /*0042*/ 	.byte	0x01
	.zero		1


	//----- nvinfo : EIATTR_MERCURY_ISA_VERSION
	.align		4
        /*0044*/ 	.byte	0x03, 0x5f
        /*0046*/ 	.short	0x0101


	//----- nvinfo : EIATTR_VRC_CTA_INIT_COUNT
	.align		4
        /*0048*/ 	.byte	0x02, 0x4a
	.zero		1
	.zero		1


	//----- nvinfo : EIATTR_EXIT_INSTR_OFFSETS
	.align		4
        /*004c*/ 	.byte	0x04, 0x1c
        /*004e*/ 	.short	(.L_39 - .L_38)


	//   ....[0]....
.L_38:
        /*0050*/ 	.word	0x00000150


	//----- nvinfo : EIATTR_CRS_STACK_SIZE
	.align		4
.L_39:
        /*0054*/ 	.byte	0x04, 0x1e
        /*0056*/ 	.short	(.L_41 - .L_40)
.L_40:
        /*0058*/ 	.word	0x00000000


	//----- nvinfo : EIATTR_CBANK_PARAM_SIZE
	.align		4
.L_41:
        /*005c*/ 	.byte	0x03, 0x19
        /*005e*/ 	.short	0x0018


	//----- nvinfo : EIATTR_PARAM_CBANK
	.align		4
        /*0060*/ 	.byte	0x04, 0x0a
        /*0062*/ 	.short	(.L_43 - .L_42)
	.align		4
.L_42:
        /*0064*/ 	.word	index@(.nv.constant0._Z11floattohalfPfP6__halfl)
        /*0068*/ 	.short	0x0380
        /*006a*/ 	.short	0x0018


	//----- nvinfo : EIATTR_SW_WAR
	.align		4
.L_43:
        /*006c*/ 	.byte	0x04, 0x36
        /*006e*/ 	.short	(.L_45 - .L_44)
.L_44:
        /*0070*/ 	.word	0x00000008
.L_45:


//--------------------- .nv.info._Z25matrixInvertColumn_kernelPfS_ii --------------------------
	.section	.nv.info._Z25matrixInvertColumn_kernelPfS_ii,"",@"SHT_CUDA_INFO"
	.sectionflags	@""
	.align	4


	//----- nvinfo : EIATTR_CUDA_API_VERSION
	.align		4
        /*0000*/ 	.byte	0x04, 0x37
        /*0002*/ 	.short	(.L_47 - .L_46)
.L_46:
        /*0004*/ 	.word	0x00000082


	//----- nvinfo : EIATTR_KPARAM_INFO
	.align		4
.L_47:
        /*0008*/ 	.byte	0x04, 0x17
        /*000a*/ 	.short	(.L_49 - .L_48)
.L_48:
        /*000c*/ 	.word	0x00000000
        /*0010*/ 	.short	0x0003
        /*0012*/ 	.short	0x0014
        /*0014*/ 	.byte	0x00, 0xf0, 0x11, 0x00


	//----- nvinfo : EIATTR_KPARAM_INFO
	.align		4
.L_49:
        /*0018*/ 	.byte	0x04, 0x17
        /*001a*/ 	.short	(.L_51 - .L_50)
.L_50:
        /*001c*/ 	.word	0x00000000
        /*0020*/ 	.short	0x0002
        /*0022*/ 	.short	0x0010
        /*0024*/ 	.byte	0x00, 0xf0, 0x11, 0x00


	//----- nvinfo : EIATTR_KPARAM_INFO
	.align		4
.L_51:
        /*0028*/ 	.byte	0x04, 0x17
        /*002a*/ 	.short	(.L_53 - .L_52)
.L_52:
        /*002c*/ 	.word	0x00000000
        /*0030*/ 	.short	0x0001
        /*0032*/ 	.short	0x0008
        /*0034*/ 	.byte	0x00, 0xf5, 0x21, 0x00


	//----- nvinfo : EIATTR_KPARAM_INFO
	.align		4
.L_53:
        /*0038*/ 	.byte	0x04, 0x17
        /*003a*/ 	.short	(.L_55 - .L_54)
.L_54:
        /*003c*/ 	.word	0x00000000
        /*0040*/ 	.short	0x0000
        /*0042*/ 	.short	0x0000
        /*0044*/ 	.byte	0x00, 0xf5, 0x21, 0x00


	//----- nvinfo : EIATTR_SPARSE_MMA_MASK
	.align		4
.L_55:
        /*0048*/ 	.byte	0x03, 0x50
        /*004a*/ 	.short	0x0000


	//----- nvinfo : EIATTR_MAXREG_COUNT
	.align		4
        /*004c*/ 	.byte	0x03, 0x1b
        /*004e*/ 	.short	0x00ff


	//----- nvinfo : EIATTR_NUM_BARRIERS
	.align		4
        /*0050*/ 	.byte	0x02, 0x4c
        /*0052*/ 	.byte	0x01
	.zero		1


	//----- nvinfo : EIATTR_MERCURY_ISA_VERSION
	.align		4
        /*0054*/ 	.byte	0x03, 0x5f
        /*0056*/ 	.short	0x0101


	//----- nvinfo : EIATTR_VRC_CTA_INIT_COUNT
	.align		4
        /*0058*/ 	.byte	0x02, 0x4a
	.zero		1
	.zero		1


	//----- nvinfo : EIATTR_EXIT_INSTR_OFFSETS
	.align		4
        /*005c*/ 	.byte	0x04, 0x1c
        /*005e*/ 	.short	(.L_57 - .L_56)


	//   ....[0]....
.L_56:
        /*0060*/ 	.word	0x00000300


	//----- nvinfo : EIATTR_CRS_STACK_SIZE
	.align		4
.L_57:
        /*0064*/ 	.byte	0x04, 0x1e
        /*0066*/ 	.short	(.L_59 - .L_58)
.L_58:
        /*0068*/ 	.word	0x00000000


	//----- nvinfo : EIATTR_CBANK_PARAM_SIZE
	.align		4
.L_59:
        /*006c*/ 	.byte	0x03, 0x19
        /*006e*/ 	.short	0x0018


	//----- nvinfo : EIATTR_PARAM_CBANK
	.align		4
        /*0070*/ 	.byte	0x04, 0x0a
        /*0072*/ 	.short	(.L_61 - .L_60)
	.align		4
.L_60:
        /*0074*/ 	.word	index@(.nv.constant0._Z25matrixInvertColumn_kernelPfS_ii)
        /*0078*/ 	.short	0x0380
        /*007a*/ 	.short	0x0018


	//----- nvinfo : EIATTR_SW_WAR
	.align		4
.L_61:
        /*007c*/ 	.byte	0x04, 0x36
        /*007e*/ 	.short	(.L_63 - .L_62)
.L_62:
        /*0080*/ 	.word	0x00000008
.L_63:


//--------------------- .nv.info._Z6warmupv       --------------------------
	.section	.nv.info._Z6warmupv,"",@"SHT_CUDA_INFO"
	.sectionflags	@""
	.align	4


	//----- nvinfo : EIATTR_CUDA_API_VERSION
	.align		4
        /*0000*/ 	.byte	0x04, 0x37
        /*0002*/ 	.short	(.L_65 - .L_64)
.L_64:
        /*0004*/ 	.word	0x00000082


	//----- nvinfo : EIATTR_SPARSE_MMA_MASK
	.align		4
.L_65:
        /*0008*/ 	.byte	0x03, 0x50
        /*000a*/ 	.short	0x0000


	//----- nvinfo : EIATTR_MAXREG_COUNT
	.align		4
        /*000c*/ 	.byte	0x03, 0x1b
        /*000e*/ 	.short	0x00ff


	//----- nvinfo : EIATTR_MERCURY_ISA_VERSION
	.align		4
        /*0010*/ 	.byte	0x03, 0x5f
        /*0012*/ 	.short	0x0101


	//----- nvinfo : EIATTR_VRC_CTA_INIT_COUNT
	.align		4
        /*0014*/ 	.byte	0x02, 0x4a
	.zero		1
	.zero		1


	//----- nvinfo : EIATTR_EXIT_INSTR_OFFSETS
	.align		4
        /*0018*/ 	.byte	0x04, 0x1c
        /*001a*/ 	.short	(.L_67 - .L_66)


	//   ....[0]....
.L_66:
        /*001c*/ 	.word	0x00000010


	//----- nvinfo : EIATTR_SW_WAR
	.align		4
.L_67:
        /*0020*/ 	.byte	0x04, 0x36
        /*0022*/ 	.short	(.L_69 - .L_68)
.L_68:
        /*0024*/ 	.word	0x00000008
.L_69:


//--------------------- .nv.info._Z15tensorToMode231PfS_iii --------------------------
	.section	.nv.info._Z15tensorToMode231PfS_iii,"",@"SHT_CUDA_INFO"
	.sectionflags	@""
	.align	4


	//----- nvinfo : EIATTR_CUDA_API_VERSION
	.align		4
        /*0000*/ 	.byte	0x04, 0x37
        /*0002*/ 	.short	(.L_71 - .L_70)
.L_70:
        /*0004*/ 	.word	0x00000082


	//----- nvinfo : EIATTR_KPARAM_INFO
	.align		4
.L_71:
        /*0008*/ 	.byte	0x04, 0x17
        /*000a*/ 	.short	(.L_73 - .L_72)
.L_72:
        /*000c*/ 	.word	0x00000000
        /*0010*/ 	.short	0x0004
        /*0012*/ 	.short	0x0018
        /*0014*/ 	.byte	0x00, 0xf0, 0x11, 0x00


	//----- nvinfo : EIATTR_KPARAM_INFO
	.align		4
.L_73:
        /*0018*/ 	.byte	0x04, 0x17
        /*001a*/ 	.short	(.L_75 - .L_74)
.L_74:
        /*001c*/ 	.word	0x00000000
        /*0020*/ 	.short	0x0003
        /*0022*/ 	.short	0x0014
        /*0024*/ 	.byte	0x00, 0xf0, 0x11, 0x00


	//----- nvinfo : EIATTR_KPARAM_INFO
	.align		4
.L_75:
        /*0028*/ 	.byte	0x04, 0x17
        /*002a*/ 	.short	(.L_77 - .L_76)
.L_76:
        /*002c*/ 	.word	0x00000000
        /*0030*/ 	.short	0x0002
        /*0032*/ 	.short	0x0010
        /*0034*/ 	.byte	0x00, 0xf0, 0x11, 0x00


	//----- nvinfo : EIATTR_KPARAM_INFO
	.align		4
.L_77:
        /*0038*/ 	.byte	0x04, 0x17
        /*003a*/ 	.short	(.L_79 - .L_78)
.L_78:
        /*003c*/ 	.word	0x00000000
        /*0040*/ 	.short	0x0001
        /*0042*/ 	.short	0x0008
        /*0044*/ 	.byte	0x00, 0xf5, 0x21, 0x00


	//----- nvinfo : EIATTR_KPARAM_INFO
	.align		4
.L_79:
        /*0048*/ 	.byte	0x04, 0x17
        /*004a*/ 	.short	(.L_81 - .L_80)
.L_80:
        /*004c*/ 	.word	0x00000000
        /*0050*/ 	.short	0x0000
        /*0052*/ 	.short	0x0000
        /*0054*/ 	.byte	0x00, 0xf5, 0x21, 0x00


	//----- nvinfo : EIATTR_SPARSE_MMA_MASK
	.align		4
.L_81:
        /*0058*/ 	.byte	0x03, 0x50
        /*005a*/ 	.short	0x0000


	//----- nvinfo : EIATTR_MAXREG_COUNT
	.align		4
        /*005c*/ 	.byte	0x03, 0x1b
        /*005e*/ 	.short	0x00ff


	//----- nvinfo : EIATTR_NUM_BARRIERS
	.align		4
        /*0060*/ 	.byte	0x02, 0x4c
        /*0062*/ 	.byte	0x01
	.zero		1


	//----- nvinfo : EIATTR_MERCURY_ISA_VERSION
	.align		4
        /*0064*/ 	.byte	0x03, 0x5f
        /*0066*/ 	.short	0x0101


	//----- nvinfo : EIATTR_VRC_CTA_INIT_COUNT
	.align		4
        /*0068*/ 	.byte	0x02, 0x4a
	.zero		1
	.zero		1


	//----- nvinfo : EIATTR_EXIT_INSTR_OFFSETS
	.align		4
        /*006c*/ 	.byte	0x04, 0x1c
        /*006e*/ 	.short	(.L_83 - .L_82)


	//   ....[0]....
.L_82:
        /*0070*/ 	.word	0x000004f0


	//----- nvinfo : EIATTR_CRS_STACK_SIZE
	.align		4
.L_83:
        /*0074*/ 	.byte	0x04, 0x1e
        /*0076*/ 	.short	(.L_85 - .L_84)
.L_84:
        /*0078*/ 	.word	0x00000000


	//----- nvinfo : EIATTR_CBANK_PARAM_SIZE
	.align		4
.L_85:
        /*007c*/ 	.byte	0x03, 0x19
        /*007e*/ 	.short	0x001c


	//----- nvinfo : EIATTR_PARAM_CBANK
	.align		4
        /*0080*/ 	.byte	0x04, 0x0a
        /*0082*/ 	.short	(.L_87 - .L_86)
	.align		4
.L_86:
        /*0084*/ 	.word	index@(.nv.constant0._Z15tensorToMode231PfS_iii)
        /*0088*/ 	.short	0x0380
        /*008a*/ 	.short	0x001c


	//----- nvinfo : EIATTR_SW_WAR
	.align		4
.L_87:
        /*008c*/ 	.byte	0x04, 0x36
        /*008e*/ 	.short	(.L_89 - .L_88)
.L_88:
        /*0090*/ 	.word	0x00000008
.L_89:


//--------------------- .nv.info._Z13tensorToMode2PfS_iii --------------------------
	.section	.nv.info._Z13tensorToMode2PfS_iii,"",@"SHT_CUDA_INFO"
	.sectionflags	@""
	.align	4


	//----- nvinfo : EIATTR_CUDA_API_VERSION
	.align		4
        /*0000*/ 	.byte	0x04, 0x37
        /*0002*/ 	.short	(.L_91 - .L_90)
.L_90:
        /*0004*/ 	.word	0x00000082


	//----- nvinfo : EIATTR_KPARAM_INFO
	.align		4
.L_91:
        /*0008*/ 	.byte	0x04, 0x17
        /*000a*/ 	.short	(.L_93 - .L_92)
.L_92:
        /*000c*/ 	.word	0x00000000
        /*0010*/ 	.short	0x0004
        /*0012*/ 	.short	0x0018
        /*0014*/ 	.byte	0x00, 0xf0, 0x11, 0x00


	//----- nvinfo : EIATTR_KPARAM_INFO
	.align		4
.L_93:
        /*0018*/ 	.byte	0x04, 0x17
        /*001a*/ 	.short	(.L_95 - .L_94)
.L_94:
        /*001c*/ 	.word	0x00000000
        /*0020*/ 	.short	0x0003
        /*0022*/ 	.short	0x0014
        /*0024*/ 	.byte	0x00, 0xf0, 0x11, 0x00


	//----- nvinfo : EIATTR_KPARAM_INFO
	.align		4
.L_95:
        /*0028*/ 	.byte	0x04, 0x17
        /*002a*/ 	.short	(.L_97 - .L_96)
.L_96:
        /*002c*/ 	.word	0x00000000
        /*0030*/ 	.short	0x0002
        /*0032*/ 	.short	0x0010
        /*0034*/ 	.byte	0x00, 0xf0, 0x11, 0x00


	//----- nvinfo : EIATTR_KPARAM_INFO
	.align		4
.L_97:
        /*0038*/ 	.byte	0x04, 0x17
        /*003a*/ 	.short	(.L_99 - .L_98)
.L_98:
        /*003c*/ 	.word	0x00000000
        /*0040*/ 	.short	0x0001
        /*0042*/ 	.short	0x0008
        /*0044*/ 	.byte	0x00, 0xf5, 0x21, 0x00


	//----- nvinfo : EIATTR_KPARAM_INFO
	.align		4
.L_99:
        /*0048*/ 	.byte	0x04, 0x17
        /*004a*/ 	.short	(.L_101 - .L_100)
.L_100:
        /*004c*/ 	.word	0x00000000
        /*0050*/ 	.short	0x0000
        /*0052*/ 	.short	0x0000
        /*0054*/ 	.byte	0x00, 0xf5, 0x21, 0x00


	//----- nvinfo : EIATTR_SPARSE_MMA_MASK
	.align		4
.L_101:
        /*0058*/ 	.byte	0x03, 0x50
        /*005a*/ 	.short	0x0000


	//----- nvinfo : EIATTR_MAXREG_COUNT
	.align		4
        /*005c*/ 	.byte	0x03, 0x1b
        /*005e*/ 	.short	0x00ff


	//----- nvinfo : EIATTR_NUM_BARRIERS
	.align		4
        /*0060*/ 	.byte	0x02, 0x4c
        /*0062*/ 	.byte	0x01
	.zero		1


	//----- nvinfo : EIATTR_MERCURY_ISA_VERSION
	.align		4
        /*0064*/ 	.byte	0x03, 0x5f
        /*0066*/ 	.short	0x0101


	//----- nvinfo : EIATTR_VRC_CTA_INIT_COUNT
	.align		4
        /*0068*/ 	.byte	0x02, 0x4a
	.zero		1
	.zero		1


	//----- nvinfo : EIATTR_EXIT_INSTR_OFFSETS
	.align		4
        /*006c*/ 	.byte	0x04, 0x1c
        /*006e*/ 	.short	(.L_103 - .L_102)


	//   ....[0]....
.L_102:
        /*0070*/ 	.word	0x000004a0


	//----- nvinfo : EIATTR_CRS_STACK_SIZE
	.align		4
.L_103:
        /*0074*/ 	.byte	0x04, 0x1e
        /*0076*/ 	.short	(.L_105 - .L_104)
.L_104:
        /*0078*/ 	.word	0x00000000


	//----- nvinfo : EIATTR_CBANK_PARAM_SIZE
	.align		4
.L_105:
        /*007c*/ 	.byte	0x03, 0x19
        /*007e*/ 	.short	0x001c


	//----- nvinfo : EIATTR_PARAM_CBANK
	.align		4
        /*0080*/ 	.byte	0x04, 0x0a
        /*0082*/ 	.short	(.L_107 - .L_106)
	.align		4
.L_106:
        /*0084*/ 	.word	index@(.nv.constant0._Z13tensorToMode2PfS_iii)
        /*0088*/ 	.short	0x0380
        /*008a*/ 	.short	0x001c


	//----- nvinfo : EIATTR_SW_WAR
	.align		4
.L_107:
        /*008c*/ 	.byte	0x04, 0x36
        /*008e*/ 	.short	(.L_109 - .L_108)
.L_108:
        /*0090*/ 	.word	0x00000008
.L_109:


//--------------------- .nv.callgraph             --------------------------
	.section	.nv.callgraph,"",@"SHT_CUDA_CALLGRAPH"
	.align	4
	.sectionentsize	8
	.align		4
        /*0000*/ 	.word	0x00000000
	.align		4
        /*0004*/ 	.word	0xffffffff
	.align		4
        /*0008*/ 	.word	0x00000000
	.align		4
        /*000c*/ 	.word	0xfffffffe
	.align		4
        /*0010*/ 	.word	0x00000000
	.align		4
        /*0014*/ 	.word	0xfffffffd
	.align		4
        /*0018*/ 	.word	0x00000000
	.align		4
        /*001c*/ 	.word	0xfffffffc


//--------------------- .text._Z11floattohalfPfP6__halfl --------------------------
	.section	.text._Z11floattohalfPfP6__halfl,"ax",@progbits
	.align	128
        .global         _Z11floattohalfPfP6__halfl
        .type           _Z11floattohalfPfP6__halfl,@function
        .size           _Z11floattohalfPfP6__halfl,(.L_x_13 - _Z11floattohalfPfP6__halfl)
        .other          _Z11floattohalfPfP6__halfl,@"STO_CUDA_ENTRY STV_DEFAULT"
_Z11floattohalfPfP6__halfl:
.text._Z11floattohalfPfP6__halfl:
[----:B------:R-:W-:Y:S01]  /*0000*/  LDC R1, c[0x0][0x37c] ;  /* 0x0000df00ff017b82 */ /* 0x000fe20000000800 */
[----:B------:R-:W0:Y:S07]  /*0010*/  S2R R3, SR_TID.X ;  /* 0x0000000000037919 */ /* 0x000e2e0000002100 */
[----:B------:R-:W0:Y:S01]  /*0020*/  S2UR UR4, SR_CTAID.X ;  /* 0x00000000000479c3 */ /* 0x000e220000002500 */
[----:B------:R-:W1:Y:S01]  /*0030*/  LDCU.64 UR6, c[0x0][0x390] ;  /* 0x00007200ff0677ac */ /* 0x000e620008000a00 */
[----:B------:R-:W-:Y:S06]  /*0040*/  BSSY.RECONVERGENT B0, `(.L_x_0) ;  /* 0x000000f000007945 */ /* 0x000fec0003800200 */
[----:B------:R-:W0:Y:S02]  /*0050*/  LDC R0, c[0x0][0x360] ;  /* 0x0000d800ff007b82 */ /* 0x000e240000000800 */
[----:B0-----:R-:W-:-:S05]  /*0060*/  IMAD R0, R0, UR4, R3 ;  /* 0x0000000400007c24 */ /* 0x001fca000f8e0203 */
[----:B-1----:R-:W-:-:S04]  /*0070*/  ISETP.GE.U32.AND P0, PT, R0, UR6, PT ;  /* 0x0000000600007c0c */ /* 0x002fc8000bf06070 */
[----:B------:R-:W-:-:S13]  /*0080*/  ISETP.GE.AND.EX P0, PT, RZ, UR7, PT, P0 ;  /* 0x00000007ff007c0c */ /* 0x000fda000bf06300 */
[----:B------:R-:W-:Y:S05]  /*0090*/  @P0 BRA `(.L_x_1) ;  /* 0x0000000000240947 */ /* 0x000fea0003800000 */
[----:B------:R-:W0:Y:S01]  /*00a0*/  LDCU.128 UR8, c[0x0][0x380] ;  /* 0x00007000ff0877ac */ /* 0x000e220008000c00 */
[----:B------:R-:W1:Y:S01]  /*00b0*/  LDCU.64 UR4, c[0x0][0x358] ;  /* 0x00006b00ff0477ac */ /* 0x000e620008000a00 */
[----:B0-----:R-:W-:-:S04]  /*00c0*/  LEA R2, P0, R0, UR8, 0x2 ;  /* 0x0000000800027c11 */ /* 0x001fc8000f8010ff */
[----:B------:R-:W-:-:S05]  /*00d0*/  LEA.HI.X R3, R0, UR9, RZ, 0x2, P0 ;  /* 0x0000000900037c11 */ /* 0x000fca00080f14ff */
[----:B-1----:R-:W2:Y:S01]  /*00e0*/  LDG.E R2, desc[UR4][R2.64] ;  /* 0x0000000402027981 */ /* 0x002ea2000c1e1900 */
[----:B------:R-:W-:-:S04]  /*00f0*/  LEA R4, P0, R0, UR10, 0x1 ;  /* 0x0000000a00047c11 */ /* 0x000fc8000f8008ff */
[----:B------:R-:W-:Y:S02]  /*0100*/  LEA.HI.X R5, R0, UR11, RZ, 0x1, P0 ;  /* 0x0000000b00057c11 */ /* 0x000fe400080f0cff */
[----:B--2---:R-:W-:-:S05]  /*0110*/  F2FP.F16.F32.PACK_AB R3, RZ, R2 ;  /* 0x00000002ff03723e */ /* 0x004fca00000000ff */
[----:B------:R0:W-:Y:S02]  /*0120*/  STG.E.U16 desc[UR4][R4.64], R3 ;  /* 0x0000000304007986 */ /* 0x0001e4000c101504 */
.L_x_1:
[----:B------:R-:W-:Y:S05]  /*0130*/  BSYNC.RECONVERGENT B0 ;  /* 0x0000000000007941 */ /* 0x000fea0003800200 */
.L_x_0:
[----:B------:R-:W-:Y:S06]  /*0140*/  BAR.SYNC.DEFER_BLOCKING 0x0 ;  /* 0x0000000000007b1d */ /* 0x000fec0000010000 */
[----:B------:R-:W-:Y:S05]  /*0150*/  EXIT ;  /* 0x000000000000794d */ /* 0x000fea0003800000 */
.L_x_2:
[----:B------:R-:W-:-:S00]  /*0160*/  BRA `(.L_x_2) ;  /* 0xfffffffc00fc7947 */ /* 0x000fc0000383ffff */
[----:B------:R-:W-:-:S00]  /*0170*/  NOP ;  /* 0x0000000000007918 */ /* 0x000fc00000000000 */
        /* <DEDUP_REMOVED lines=8> */
.L_x_13:


//--------------------- .text._Z25matrixInvertColumn_kernelPfS_ii --------------------------
	.section	.text._Z25matrixInvertColumn_kernelPfS_ii,"ax",@progbits
	.align	128
        .global         _Z25matrixInvertColumn_kernelPfS_ii
        .type           _Z25matrixInvertColumn_kernelPfS_ii,@function
        .size           _Z25matrixInvertColumn_kernelPfS_ii,(.L_x_14 - _Z25matrixInvertColumn_kernelPfS_ii)
        .other          _Z25matrixInvertColumn_kernelPfS_ii,@"STO_CUDA_ENTRY STV_DEFAULT"
_Z25matrixInvertColumn_kernelPfS_ii:
.text._Z25matrixInvertColumn_kernelPfS_ii:
[----:B------:R-:W-:Y:S01]  /*0000*/  LDC R1, c[0x0][0x37c] ;  /* 0x0000df00ff017b82 */ /* 0x000fe20000000800 */
[----:B------:R-:W0:Y:S07]  /*0010*/  S2R R0, SR_TID.X ;  /* 0x0000000000007919 */ /* 0x000e2e0000002100 */
[----:B------:R-:W0:Y:S01]  /*0020*/  S2UR UR4, SR_CTAID.X ;  /* 0x00000000000479c3 */ /* 0x000e220000002500 */
[----:B------:R-:W-:Y:S07]  /*0030*/  BSSY.RECONVERGENT B0, `(.L_x_3) ;  /* 0x000002b000007945 */ /* 0x000fee0003800200 */
[----:B------:R-:W0:Y:S08]  /*0040*/  LDC R5, c[0x0][0x360] ;  /* 0x0000d800ff057b82 */ /* 0x000e300000000800 */
[----:B------:R-:W1:Y:S01]  /*0050*/  LDC.64 R2, c[0x0][0x390] ;  /* 0x0000e400ff027b82 */ /* 0x000e620000000a00 */
[----:B0-----:R-:W-:-:S02]  /*0060*/  IMAD R5, R5, UR4, R0 ;  /* 0x0000000405057c24 */ /* 0x001fc4000f8e0200 */
[----:B-1----:R-:W-:-:S05]  /*0070*/  IMAD R0, R3, R2, RZ ;  /* 0x0000000203007224 */ /* 0x002fca00078e02ff */
[----:B------:R-:W-:-:S13]  /*0080*/  ISETP.GE.AND P0, PT, R5, R0, PT ;  /* 0x000000000500720c */ /* 0x000fda0003f06270 */
[----:B------:R-:W-:Y:S05]  /*0090*/  @P0 BRA `(.L_x_4) ;  /* 0x0000000000900947 */ /* 0x000fea0003800000 */
[----:B------:R-:W-:Y:S01]  /*00a0*/  IABS R3, R2 ;  /* 0x0000000200037213 */ /* 0x000fe20000000000 */
[----:B------:R-:W0:Y:S03]  /*00b0*/  LDCU.64 UR4, c[0x0][0x358] ;  /* 0x00006b00ff0477ac */ /* 0x000e260008000a00 */
[----:B------:R-:W1:Y:S08]  /*00c0*/  I2F.RP R0, R3 ;  /* 0x0000000300007306 */ /* 0x000e700000209400 */
[----:B-1----:R-:W1:Y:S02]  /*00d0*/  MUFU.RCP R0, R0 ;  /* 0x0000000000007308 */ /* 0x002e640000001000 */
[----:B-1----:R-:W-:-:S06]  /*00e0*/  IADD3 R6, PT, PT, R0, 0xffffffe, RZ ;  /* 0x0ffffffe00067810 */ /* 0x002fcc0007ffe0ff */
[----:B------:R1:W2:Y:S02]  /*00f0*/  F2I.FTZ.U32.TRUNC.NTZ R7, R6 ;  /* 0x0000000600077305 */ /* 0x0002a4000021f000 */
[----:B-1----:R-:W-:Y:S01]  /*0100*/  IMAD.MOV.U32 R6, RZ, RZ, RZ ;  /* 0x000000ffff067224 */ /* 0x002fe200078e00ff */
[----:B--2---:R-:W-:-:S05]  /*0110*/  IADD3 R4, PT, PT, RZ, -R7, RZ ;  /* 0x80000007ff047210 */ /* 0x004fca0007ffe0ff */
[----:B------:R-:W-:Y:S01]  /*0120*/  IMAD R9, R4, R3, RZ ;  /* 0x0000000304097224 */ /* 0x000fe200078e02ff */
[----:B------:R-:W-:-:S03]  /*0130*/  IABS R4, R5 ;  /* 0x0000000500047213 */ /* 0x000fc60000000000 */
[----:B------:R-:W-:-:S06]  /*0140*/  IMAD.HI.U32 R7, R7, R9, R6 ;  /* 0x0000000907077227 */ /* 0x000fcc00078e0006 */
[----:B------:R-:W-:-:S05]  /*0150*/  IMAD.HI.U32 R7, R7, R4, RZ ;  /* 0x0000000407077227 */ /* 0x000fca00078e00ff */
[----:B------:R-:W-:-:S05]  /*0160*/  IADD3 R0, PT, PT, -R7, RZ, RZ ;  /* 0x000000ff07007210 */ /* 0x000fca0007ffe1ff */
[----:B------:R-:W-:-:S05]  /*0170*/  IMAD R0, R3, R0, R4 ;  /* 0x0000000003007224 */ /* 0x000fca00078e0204 */
[----:B------:R-:W-:-:S13]  /*0180*/  ISETP.GT.U32.AND P2, PT, R3, R0, PT ;  /* 0x000000000300720c */ /* 0x000fda0003f44070 */
[----:B------:R-:W-:Y:S01]  /*0190*/  @!P2 IMAD.IADD R0, R0, 0x1, -R3 ;  /* 0x000000010000a824 */ /* 0x000fe200078e0a03 */
[----:B------:R-:W-:Y:S02]  /*01a0*/  @!P2 IADD3 R7, PT, PT, R7, 0x1, RZ ;  /* 0x000000010707a810 */ /* 0x000fe40007ffe0ff */
[----:B------:R-:W-:Y:S02]  /*01b0*/  ISETP.NE.AND P2, PT, R2, RZ, PT ;  /* 0x000000ff0200720c */ /* 0x000fe40003f45270 */
[----:B------:R-:W-:Y:S02]  /*01c0*/  ISETP.GE.U32.AND P0, PT, R0, R3, PT ;  /* 0x000000030000720c */ /* 0x000fe40003f06070 */
[----:B------:R-:W-:-:S04]  /*01d0*/  LOP3.LUT R0, R5, R2, RZ, 0x3c, !PT ;  /* 0x0000000205007212 */ /* 0x000fc800078e3cff */
[----:B------:R-:W-:-:S07]  /*01e0*/  ISETP.GE.AND P1, PT, R0, RZ, PT ;  /* 0x000000ff0000720c */ /* 0x000fce0003f26270 */
[----:B------:R-:W-:-:S05]  /*01f0*/  @P0 VIADD R7, R7, 0x1 ;  /* 0x0000000107070836 */ /* 0x000fca0000000000 */
[----:B------:R-:W-:Y:S02]  /*0200*/  MOV R0, R7 ;  /* 0x0000000700007202 */ /* 0x000fe40000000f00 */
[----:B------:R-:W1:Y:S03]  /*0210*/  LDC.64 R6, c[0x0][0x380] ;  /* 0x0000e000ff067b82 */ /* 0x000e660000000a00 */
[----:B------:R-:W-:Y:S01]  /*0220*/  @!P1 IMAD.MOV R0, RZ, RZ, -R0 ;  /* 0x000000ffff009224 */ /* 0x000fe200078e0a00 */
[----:B------:R-:W-:-:S04]  /*0230*/  @!P2 LOP3.LUT R0, RZ, R2, RZ, 0x33, !PT ;  /* 0x00000002ff00a212 */ /* 0x000fc800078e33ff */
[----:B------:R-:W-:Y:S02]  /*0240*/  LOP3.LUT R3, RZ, R0, RZ, 0x33, !PT ;  /* 0x00000000ff037212 */ /* 0x000fe400078e33ff */
[----:B------:R-:W-:-:S03]  /*0250*/  IADD3 R4, PT, PT, -R0, RZ, RZ ;  /* 0x000000ff00047210 */ /* 0x000fc60007ffe1ff */
[----:B------:R-:W-:Y:S02]  /*0260*/  IMAD.IADD R0, R3, 0x1, R2 ;  /* 0x0000000103007824 */ /* 0x000fe400078e0202 */
[----:B------:R-:W-:-:S04]  /*0270*/  IMAD R3, R2, R4, R5 ;  /* 0x0000000402037224 */ /* 0x000fc800078e0205 */
[----:B------:R-:W-:-:S04]  /*0280*/  IMAD R3, R0, R2, R3 ;  /* 0x0000000200037224 */ /* 0x000fc800078e0203 */
[----:B-1----:R-:W-:Y:S02]  /*0290*/  IMAD.WIDE R2, R3, 0x4, R6 ;  /* 0x0000000403027825 */ /* 0x002fe400078e0206 */
[----:B------:R-:W1:Y:S04]  /*02a0*/  LDC.64 R6, c[0x0][0x388] ;  /* 0x0000e200ff067b82 */ /* 0x000e680000000a00 */
[----:B0-----:R-:W2:Y:S01]  /*02b0*/  LDG.E R3, desc[UR4][R2.64] ;  /* 0x0000000402037981 */ /* 0x001ea2000c1e1900 */
[----:B-1----:R-:W-:-:S05]  /*02c0*/  IMAD.WIDE R4, R5, 0x4, R6 ;  /* 0x0000000405047825 */ /* 0x002fca00078e0206 */
[----:B--2---:R0:W-:Y:S02]  /*02d0*/  STG.E desc[UR4][R4.64], R3 ;  /* 0x0000000304007986 */ /* 0x0041e4000c101904 */
.L_x_4:
[----:B------:R-:W-:Y:S05]  /*02e0*/  BSYNC.RECONVERGENT B0 ;  /* 0x0000000000007941 */ /* 0x000fea0003800200 */
.L_x_3:
[----:B------:R-:W-:Y:S06]  /*02f0*/  BAR.SYNC.DEFER_BLOCKING 0x0 ;  /* 0x0000000000007b1d */ /* 0x000fec0000010000 */
[----:B------:R-:W-:Y:S05]  /*0300*/  EXIT ;  /* 0x000000000000794d */ /* 0x000fea0003800000 */
.L_x_5:
        /* <DEDUP_REMOVED lines=15> */
.L_x_14:


//--------------------- .text._Z6warmupv          --------------------------
	.section	.text._Z6warmupv,"ax",@progbits
	.align	128
        .global         _Z6warmupv
        .type           _Z6warmupv,@function
        .size           _Z6warmupv,(.L_x_15 - _Z6warmupv)
        .other          _Z6warmupv,@"STO_CUDA_ENTRY STV_DEFAULT"
_Z6warmupv:
.text._Z6warmupv:
[----:B------:R-:W-:Y:S01]  /*0000*/  LDC R1, c[0x0][0x37c] ;  /* 0x0000df00ff017b82 */ /* 0x000fe20000000800 */
[----:B------:R-:W-:Y:S05]  /*0010*/  EXIT ;  /* 0x000000000000794d */ /* 0x000fea0003800000 */
.L_x_6:
        /* <DEDUP_REMOVED lines=14> */
.L_x_15:


//--------------------- .text._Z15tensorToMode231PfS_iii --------------------------
	.section	.text._Z15tensorToMode231PfS_iii,"ax",@progbits
	.align	128
        .global         _Z15tensorToMode231PfS_iii
        .type           _Z15tensorToMode231PfS_iii,@function
        .size           _Z15tensorToMode231PfS_iii,(.L_x_16 - _Z15tensorToMode231PfS_iii)
        .other          _Z15tensorToMode231PfS_iii,@"STO_CUDA_ENTRY STV_DEFAULT"
_Z15tensorToMode231PfS_iii:
.text._Z15tensorToMode231PfS_iii:
[----:B------:R-:W-:Y:S01]  /*0000*/  LDC R1, c[0x0][0x37c] ;  /* 0x0000df00ff017b82 */ /* 0x000fe20000000800 */
[----:B------:R-:W0:Y:S07]  /*0010*/  S2R R4, SR_TID.X ;  /* 0x0000000000047919 */ /* 0x000e2e0000002100 */
[----:B------:R-:W1:Y:S01]  /*0020*/  LDC.64 R2, c[0x0][0x390] ;  /* 0x0000e400ff027b82 */ /* 0x000e620000000a00 */
[----:B------:R-:W2:Y:S01]  /*0030*/  LDCU UR6, c[0x0][0x398] ;  /* 0x00007300ff0677ac */ /* 0x000ea20008000800 */
[----:B------:R-:W-:Y:S06]  /*0040*/  BSSY.RECONVERGENT B0, `(.L_x_7) ;  /* 0x0000049000007945 */ /* 0x000fec0003800200 */
[----:B------:R-:W0:Y:S08]  /*0050*/  S2UR UR4, SR_CTAID.X ;  /* 0x00000000000479c3 */ /* 0x000e300000002500 */
[----:B------:R-:W0:Y:S01]  /*0060*/  LDC R5, c[0x0][0x360] ;  /* 0x0000d800ff057b82 */ /* 0x000e220000000800 */
[----:B-1----:R-:W-:-:S02]  /*0070*/  IMAD R0, R3, R2, RZ ;  /* 0x0000000203007224 */ /* 0x002fc400078e02ff */
[----:B0-----:R-:W-:Y:S02]  /*0080*/  IMAD R5, R5, UR4, R4 ;  /* 0x0000000405057c24 */ /* 0x001fe4000f8e0204 */
[----:B--2---:R-:W-:-:S05]  /*0090*/  IMAD R4, R0, UR6, RZ ;  /* 0x0000000600047c24 */ /* 0x004fca000f8e02ff */
[----:B------:R-:W-:-:S13]  /*00a0*/  ISETP.GE.AND P0, PT, R5, R4, PT ;  /* 0x000000040500720c */ /* 0x000fda0003f06270 */
[----:B------:R-:W-:Y:S05]  /*00b0*/  @P0 BRA `(.L_x_8) ;  /* 0x0000000400040947 */ /* 0x000fea0003800000 */
[-C--:B------:R-:W-:Y:S01]  /*00c0*/  IABS R8, R0.reuse ;  /* 0x0000000000087213 */ /* 0x080fe20000000000 */
[----:B------:R-:W0:Y:S01]  /*00d0*/  LDCU.64 UR4, c[0x0][0x358] ;  /* 0x00006b00ff0477ac */ /* 0x000e220008000a00 */
[----:B------:R-:W-:Y:S02]  /*00e0*/  IABS R10, R5 ;  /* 0x00000005000a7213 */ /* 0x000fe40000000000 */
[----:B------:R-:W1:Y:S01]  /*00f0*/  I2F.RP R4, R8 ;  /* 0x0000000800047306 */ /* 0x000e620000209400 */
[----:B------:R-:W-:-:S05]  /*0100*/  IABS R11, R0 ;  /* 0x00000000000b7213 */ /* 0x000fca0000000000 */
[----:B------:R-:W-:Y:S02]  /*0110*/  IMAD.MOV R11, RZ, RZ, -R11 ;  /* 0x000000ffff0b7224 */ /* 0x000fe400078e0a0b */
[----:B-1----:R-:W1:Y:S02]  /*0120*/  MUFU.RCP R4, R4 ;  /* 0x0000000400047308 */ /* 0x002e640000001000 */
[----:B-1----:R-:W-:-:S06]  /*0130*/  IADD3 R6, PT, PT, R4, 0xffffffe, RZ ;  /* 0x0ffffffe04067810 */ /* 0x002fcc0007ffe0ff */
[----:B------:R1:W2:Y:S02]  /*0140*/  F2I.FTZ.U32.TRUNC.NTZ R7, R6 ;  /* 0x0000000600077305 */ /* 0x0002a4000021f000 */
[----:B-1----:R-:W-:Y:S01]  /*0150*/  IMAD.MOV.U32 R6, RZ, RZ, RZ ;  /* 0x000000ffff067224 */ /* 0x002fe200078e00ff */
[----:B--2---:R-:W-:-:S05]  /*0160*/  IADD3 R9, PT, PT, RZ, -R7, RZ ;  /* 0x80000007ff097210 */ /* 0x004fca0007ffe0ff */
[----:B------:R-:W-:-:S04]  /*0170*/  IMAD R9, R9, R8, RZ ;  /* 0x0000000809097224 */ /* 0x000fc800078e02ff */
[----:B------:R-:W-:Y:S01]  /*0180*/  IMAD.HI.U32 R7, R7, R9, R6 ;  /* 0x0000000907077227 */ /* 0x000fe200078e0006 */
[----:B------:R-:W-:Y:S02]  /*0190*/  MOV R9, R10 ;  /* 0x0000000a00097202 */ /* 0x000fe40000000f00 */
[----:B------:R-:W-:-:S03]  /*01a0*/  IABS R6, R2 ;  /* 0x0000000200067213 */ /* 0x000fc60000000000 */
[----:B------:R-:W-:Y:S01]  /*01b0*/  IMAD.HI.U32 R4, R7, R9, RZ ;  /* 0x0000000907047227 */ /* 0x000fe200078e00ff */
[----:B------:R-:W1:Y:S03]  /*01c0*/  I2F.RP R10, R6 ;  /* 0x00000006000a7306 */ /* 0x000e660000209400 */
[----:B------:R-:W-:-:S05]  /*01d0*/  IMAD R7, R4, R11, R9 ;  /* 0x0000000b04077224 */ /* 0x000fca00078e0209 */
[----:B------:R-:W-:Y:S01]  /*01e0*/  ISETP.GT.U32.AND P2, PT, R8, R7, PT ;  /* 0x000000070800720c */ /* 0x000fe20003f44070 */
[----:B-1----:R-:W1:-:S12]  /*01f0*/  MUFU.RCP R10, R10 ;  /* 0x0000000a000a7308 */ /* 0x002e580000001000 */
[-C--:B------:R-:W-:Y:S02]  /*0200*/  @!P2 IADD3 R7, PT, PT, R7, -R8.reuse, RZ ;  /* 0x800000080707a210 */ /* 0x080fe40007ffe0ff */
[----:B------:R-:W-:Y:S02]  /*0210*/  @!P2 IADD3 R4, PT, PT, R4, 0x1, RZ ;  /* 0x000000010404a810 */ /* 0x000fe40007ffe0ff */
[----:B------:R-:W-:Y:S02]  /*0220*/  ISETP.GE.U32.AND P0, PT, R7, R8, PT ;  /* 0x000000080700720c */ /* 0x000fe40003f06070 */
[----:B------:R-:W-:Y:S02]  /*0230*/  LOP3.LUT R7, R5, R0, RZ, 0x3c, !PT ;  /* 0x0000000005077212 */ /* 0x000fe400078e3cff */
[----:B------:R-:W-:Y:S02]  /*0240*/  ISETP.NE.AND P2, PT, R0, RZ, PT ;  /* 0x000000ff0000720c */ /* 0x000fe40003f45270 */
[----:B------:R-:W-:Y:S01]  /*0250*/  ISETP.GE.AND P1, PT, R7, RZ, PT ;  /* 0x000000ff0700720c */ /* 0x000fe20003f26270 */
[----:B-1----:R-:W-:-:S04]  /*0260*/  VIADD R8, R10, 0xffffffe ;  /* 0x0ffffffe0a087836 */ /* 0x002fc80000000000 */
[----:B------:R1:W2:Y:S02]  /*0270*/  F2I.FTZ.U32.TRUNC.NTZ R9, R8 ;  /* 0x0000000800097305 */ /* 0x0002a4000021f000 */
[----:B------:R-:W-:-:S06]  /*0280*/  @P0 VIADD R4, R4, 0x1 ;  /* 0x0000000104040836 */ /* 0x000fcc0000000000 */
[----:B------:R-:W-:Y:S01]  /*0290*/  @!P1 IADD3 R4, PT, PT, -R4, RZ, RZ ;  /* 0x000000ff04049210 */ /* 0x000fe20007ffe1ff */
[----:B-1----:R-:W-:Y:S01]  /*02a0*/  IMAD.MOV.U32 R8, RZ, RZ, RZ ;  /* 0x000000ffff087224 */ /* 0x002fe200078e00ff */
[----:B------:R-:W-:-:S04]  /*02b0*/  @!P2 LOP3.LUT R4, RZ, R0, RZ, 0x33, !PT ;  /* 0x00000000ff04a212 */ /* 0x000fc800078e33ff */
[----:B------:R-:W-:Y:S01]  /*02c0*/  IADD3 R7, PT, PT, -R4, RZ, RZ ;  /* 0x000000ff04077210 */ /* 0x000fe20007ffe1ff */
[----:B--2---:R-:W-:-:S04]  /*02d0*/  IMAD.MOV R13, RZ, RZ, -R9 ;  /* 0x000000ffff0d7224 */ /* 0x004fc800078e0a09 */
[----:B------:R-:W-:Y:S02]  /*02e0*/  IMAD R11, R0, R7, R5 ;  /* 0x00000007000b7224 */ /* 0x000fe400078e0205 */
[----:B------:R-:W-:-:S03]  /*02f0*/  IMAD R5, R13, R6, RZ ;  /* 0x000000060d057224 */ /* 0x000fc600078e02ff */
[----:B------:R-:W-:Y:S01]  /*0300*/  IABS R0, R11 ;  /* 0x0000000b00007213 */ /* 0x000fe20000000000 */
[----:B------:R-:W-:-:S03]  /*0310*/  IMAD.HI.U32 R8, R9, R5, R8 ;  /* 0x0000000509087227 */ /* 0x000fc600078e0008 */
[----:B------:R-:W-:-:S05]  /*0320*/  MOV R5, R0 ;  /* 0x0000000000057202 */ /* 0x000fca0000000f00 */
[----:B------:R-:W-:-:S04]  /*0330*/  IMAD.HI.U32 R8, R8, R5, RZ ;  /* 0x0000000508087227 */ /* 0x000fc800078e00ff */
[----:B------:R-:W-:-:S04]  /*0340*/  IMAD.MOV R0, RZ, RZ, -R8 ;  /* 0x000000ffff007224 */ /* 0x000fc800078e0a08 */
[----:B------:R-:W-:Y:S01]  /*0350*/  IMAD R5, R6, R0, R5 ;  /* 0x0000000006057224 */ /* 0x000fe200078e0205 */
[----:B------:R-:W-:-:S04]  /*0360*/  LOP3.LUT R0, R11, R2, RZ, 0x3c, !PT ;  /* 0x000000020b007212 */ /* 0x000fc800078e3cff */
[----:B------:R-:W-:Y:S02]  /*0370*/  ISETP.GT.U32.AND P2, PT, R6, R5, PT ;  /* 0x000000050600720c */ /* 0x000fe40003f44070 */
[----:B------:R-:W-:-:S11]  /*0380*/  ISETP.GE.AND P1, PT, R0, RZ, PT ;  /* 0x000000ff0000720c */ /* 0x000fd60003f26270 */
[-C--:B------:R-:W-:Y:S01]  /*0390*/  @!P2 IADD3 R5, PT, PT, R5, -R6.reuse, RZ ;  /* 0x800000060505a210 */ /* 0x080fe20007ffe0ff */
[----:B------:R-:W-:Y:S01]  /*03a0*/  @!P2 VIADD R8, R8, 0x1 ;  /* 0x000000010808a836 */ /* 0x000fe20000000000 */
[----:B------:R-:W-:Y:S02]  /*03b0*/  ISETP.NE.AND P2, PT, R2, RZ, PT ;  /* 0x000000ff0200720c */ /* 0x000fe40003f45270 */
[----:B------:R-:W-:Y:S02]  /*03c0*/  ISETP.GE.U32.AND P0, PT, R5, R6, PT ;  /* 0x000000060500720c */ /* 0x000fe40003f06070 */
[----:B------:R-:W1:Y:S11]  /*03d0*/  LDC.64 R6, c[0x0][0x380] ;  /* 0x0000e000ff067b82 */ /* 0x000e760000000a00 */
[----:B------:R-:W-:-:S05]  /*03e0*/  @P0 IADD3 R8, PT, PT, R8, 0x1, RZ ;  /* 0x0000000108080810 */ /* 0x000fca0007ffe0ff */
[----:B------:R-:W-:-:S05]  /*03f0*/  IMAD.MOV.U32 R0, RZ, RZ, R8 ;  /* 0x000000ffff007224 */ /* 0x000fca00078e0008 */
[----:B------:R-:W-:Y:S02]  /*0400*/  @!P1 IADD3 R0, PT, PT, -R0, RZ, RZ ;  /* 0x000000ff00009210 */ /* 0x000fe40007ffe1ff */
[----:B------:R-:W-:-:S05]  /*0410*/  @!P2 LOP3.LUT R0, RZ, R2, RZ, 0x33, !PT ;  /* 0x00000002ff00a212 */ /* 0x000fca00078e33ff */
[--C-:B------:R-:W-:Y:S02]  /*0420*/  IMAD.MOV R5, RZ, RZ, -R0.reuse ;  /* 0x000000ffff057224 */ /* 0x100fe400078e0a00 */
[----:B------:R-:W-:Y:S02]  /*0430*/  IMAD R8, R4, R3, R0 ;  /* 0x0000000304087224 */ /* 0x000fe400078e0200 */
[----:B------:R-:W-:-:S04]  /*0440*/  IMAD R5, R2, R5, R11 ;  /* 0x0000000502057224 */ /* 0x000fc800078e020b */
[----:B------:R-:W-:-:S04]  /*0450*/  IMAD R9, R8, R2, R5 ;  /* 0x0000000208097224 */ /* 0x000fc800078e0205 */
[----:B-1----:R-:W-:Y:S02]  /*0460*/  IMAD.WIDE R6, R9, 0x4, R6 ;  /* 0x0000000409067825 */ /* 0x002fe400078e0206 */
[----:B------:R-:W1:Y:S04]  /*0470*/  LDC.64 R8, c[0x0][0x388] ;  /* 0x0000e200ff087b82 */ /* 0x000e680000000a00 */
[----:B0-----:R-:W2:Y:S01]  /*0480*/  LDG.E R7, desc[UR4][R6.64] ;  /* 0x0000000406077981 */ /* 0x001ea2000c1e1900 */
[----:B------:R-:W-:-:S04]  /*0490*/  IMAD R4, R5, UR6, R4 ;  /* 0x0000000605047c24 */ /* 0x000fc8000f8e0204 */
[----:B------:R-:W-:-:S04]  /*04a0*/  IMAD R3, R4, R3, R0 ;  /* 0x0000000304037224 */ /* 0x000fc800078e0200 */
[----:B-1----:R-:W-:-:S05]  /*04b0*/  IMAD.WIDE R2, R3, 0x4, R8 ;  /* 0x0000000403027825 */ /* 0x002fca00078e0208 */
[----:B--2---:R0:W-:Y:S02]  /*04c0*/  STG.E desc[UR4][R2.64], R7 ;  /* 0x0000000702007986 */ /* 0x0041e4000c101904 */
.L_x_8:
[----:B------:R-:W-:Y:S05]  /*04d0*/  BSYNC.RECONVERGENT B0 ;  /* 0x0000000000007941 */ /* 0x000fea0003800200 */
.L_x_7:
[----:B------:R-:W-:Y:S06]  /*04e0*/  BAR.SYNC.DEFER_BLOCKING 0x0 ;  /* 0x0000000000007b1d */ /* 0x000fec0000010000 */
[----:B------:R-:W-:Y:S05]  /*04f0*/  EXIT ;  /* 0x000000000000794d */ /* 0x000fea0003800000 */
.L_x_9:
        /* <DEDUP_REMOVED lines=16> */
.L_x_16:


//--------------------- .text._Z13tensorToMode2PfS_iii --------------------------
	.section	.text._Z13tensorToMode2PfS_iii,"ax",@progbits
	.align	128
        .global         _Z13tensorToMode2PfS_iii
        .type           _Z13tensorToMode2PfS_iii,@function
        .size           _Z13tensorToMode2PfS_iii,(.L_x_17 - _Z13tensorToMode2PfS_iii)
        .other          _Z13tensorToMode2PfS_iii,@"STO_CUDA_ENTRY STV_DEFAULT"
_Z13tensorToMode2PfS_iii:
.text._Z13tensorToMode2PfS_iii:
        /* <DEDUP_REMOVED lines=12> */
[----:B------:R-:W0:Y:S01]  /*00c0*/  LDC.64 R6, c[0x0][0x380] ;  /* 0x0000e000ff067b82 */ /* 0x000e220000000a00 */
[----:B------:R-:W1:Y:S01]  /*00d0*/  LDCU.64 UR4, c[0x0][0x358] ;  /* 0x00006b00ff0477ac */ /* 0x000e620008000a00 */
[----:B0-----:R-:W-:-:S05]  /*00e0*/  IMAD.WIDE R6, R4, 0x4, R6 ;  /* 0x0000000404067825 */ /* 0x001fca00078e0206 */
[----:B-1----:R0:W2:Y:S01]  /*00f0*/  LDG.E R0, desc[UR4][R6.64] ;  /* 0x0000000406007981 */ /* 0x0020a2000c1e1900 */
[-C--:B------:R-:W-:Y:S02]  /*0100*/  IABS R12, R11.reuse ;  /* 0x0000000b000c7213 */ /* 0x080fe40000000000 */
[----:B------:R-:W-:Y:S02]  /*0110*/  IABS R14, R2 ;  /* 0x00000002000e7213 */ /* 0x000fe40000000000 */
[----:B------:R-:W1:Y:S01]  /*0120*/  I2F.RP R10, R12 ;  /* 0x0000000c000a7306 */ /* 0x000e620000209400 */
[----:B------:R-:W-:Y:S02]  /*0130*/  IABS R13, R11 ;  /* 0x0000000b000d7213 */ /* 0x000fe40000000000 */
[----:B------:R-:W-:Y:S02]  /*0140*/  ISETP.GE.AND P2, PT, R4, RZ, PT ;  /* 0x000000ff0400720c */ /* 0x000fe40003f46270 */
[----:B0-----:R-:W-:-:S03]  /*0150*/  IABS R6, R4 ;  /* 0x0000000400067213 */ /* 0x001fc60000000000 */
[----:B-1----:R-:W0:Y:S02]  /*0160*/  MUFU.RCP R10, R10 ;  /* 0x0000000a000a7308 */ /* 0x002e240000001000 */
[----:B0-----:R-:W-:-:S06]  /*0170*/  VIADD R8, R10, 0xffffffe ;  /* 0x0ffffffe0a087836 */ /* 0x001fcc0000000000 */
[----:B------:R0:W1:Y:S02]  /*0180*/  F2I.FTZ.U32.TRUNC.NTZ R9, R8 ;  /* 0x0000000800097305 */ /* 0x000064000021f000 */
[----:B0-----:R-:W-:Y:S01]  /*0190*/  HFMA2 R8, -RZ, RZ, 0, 0 ;  /* 0x00000000ff087431 */ /* 0x001fe200000001ff */
[----:B-1----:R-:W-:-:S05]  /*01a0*/  IADD3 R5, PT, PT, RZ, -R9, RZ ;  /* 0x80000009ff057210 */ /* 0x002fca0007ffe0ff */
[----:B------:R-:W-:Y:S02]  /*01b0*/  IMAD R7, R5, R12, RZ ;  /* 0x0000000c05077224 */ /* 0x000fe400078e02ff */
[----:B------:R-:W-:Y:S02]  /*01c0*/  IMAD.MOV.U32 R5, RZ, RZ, R14 ;  /* 0x000000ffff057224 */ /* 0x000fe400078e000e */
[----:B------:R-:W-:Y:S02]  /*01d0*/  IMAD.HI.U32 R9, R9, R7, R8 ;  /* 0x0000000709097227 */ /* 0x000fe400078e0008 */
[----:B------:R-:W0:Y:S02]  /*01e0*/  I2F.RP R10, R5 ;  /* 0x00000005000a7306 */ /* 0x000e240000209400 */
[----:B------:R-:W-:Y:S02]  /*01f0*/  IMAD.MOV R7, RZ, RZ, -R13 ;  /* 0x000000ffff077224 */ /* 0x000fe400078e0a0d */
[----:B------:R-:W-:-:S04]  /*0200*/  IMAD.HI.U32 R9, R9, R6, RZ ;  /* 0x0000000609097227 */ /* 0x000fc800078e00ff */
[----:B------:R-:W-:-:S05]  /*0210*/  IMAD R9, R9, R7, R6 ;  /* 0x0000000709097224 */ /* 0x000fca00078e0206 */
[----:B------:R-:W-:Y:S01]  /*0220*/  ISETP.GT.U32.AND P0, PT, R12, R9, PT ;  /* 0x000000090c00720c */ /* 0x000fe20003f04070 */
[----:B0-----:R-:W0:-:S12]  /*0230*/  MUFU.RCP R10, R10 ;  /* 0x0000000a000a7308 */ /* 0x001e180000001000 */
[----:B------:R-:W-:Y:S02]  /*0240*/  @!P0 IADD3 R9, PT, PT, R9, -R12, RZ ;  /* 0x8000000c09098210 */ /* 0x000fe40007ffe0ff */
[----:B------:R-:W-:Y:S02]  /*0250*/  ISETP.NE.AND P0, PT, R11, RZ, PT ;  /* 0x000000ff0b00720c */ /* 0x000fe40003f05270 */
[----:B------:R-:W-:Y:S01]  /*0260*/  ISETP.GT.U32.AND P1, PT, R12, R9, PT ;  /* 0x000000090c00720c */ /* 0x000fe20003f24070 */
[----:B0-----:R-:W-:-:S04]  /*0270*/  VIADD R6, R10, 0xffffffe ;  /* 0x0ffffffe0a067836 */ /* 0x001fc80000000000 */
[----:B------:R0:W1:Y:S08]  /*0280*/  F2I.FTZ.U32.TRUNC.NTZ R7, R6 ;  /* 0x0000000600077305 */ /* 0x000070000021f000 */
[----:B------:R-:W-:Y:S02]  /*0290*/  @!P1 IADD3 R9, PT, PT, R9, -R12, RZ ;  /* 0x8000000c09099210 */ /* 0x000fe40007ffe0ff */
[----:B0-----:R-:W-:-:S03]  /*02a0*/  MOV R6, RZ ;  /* 0x000000ff00067202 */ /* 0x001fc60000000f00 */
[----:B------:R-:W-:Y:S01]  /*02b0*/  IMAD.MOV.U32 R13, RZ, RZ, R9 ;  /* 0x000000ffff0d7224 */ /* 0x000fe200078e0009 */
[----:B-1----:R-:W-:-:S03]  /*02c0*/  IADD3 R8, PT, PT, RZ, -R7, RZ ;  /* 0x80000007ff087210 */ /* 0x002fc60007ffe0ff */
[----:B------:R-:W-:Y:S01]  /*02d0*/  @!P2 IMAD.MOV R13, RZ, RZ, -R13 ;  /* 0x000000ffff0da224 */ /* 0x000fe200078e0a0d */
[----:B------:R-:W-:Y:S01]  /*02e0*/  @!P0 LOP3.LUT R13, RZ, R11, RZ, 0x33, !PT ;  /* 0x0000000bff0d8212 */ /* 0x000fe200078e33ff */
[----:B------:R-:W-:-:S03]  /*02f0*/  IMAD R9, R8, R5, RZ ;  /* 0x0000000508097224 */ /* 0x000fc600078e02ff */
[-C--:B------:R-:W-:Y:S02]  /*0300*/  IABS R8, R13.reuse ;  /* 0x0000000d00087213 */ /* 0x080fe40000000000 */
[----:B------:R-:W-:Y:S01]  /*0310*/  IADD3 R4, PT, PT, R4, -R13, RZ ;  /* 0x8000000d04047210 */ /* 0x000fe20007ffe0ff */
[----:B------:R-:W-:-:S06]  /*0320*/  IMAD.HI.U32 R6, R7, R9, R6 ;  /* 0x0000000907067227 */ /* 0x000fcc00078e0006 */
[----:B------:R-:W-:-:S04]  /*0330*/  IMAD.HI.U32 R6, R6, R8, RZ ;  /* 0x0000000806067227 */ /* 0x000fc800078e00ff */
[----:B------:R-:W-:-:S04]  /*0340*/  IMAD.MOV R7, RZ, RZ, -R6 ;  /* 0x000000ffff077224 */ /* 0x000fc800078e0a06 */
[----:B------:R-:W-:-:S05]  /*0350*/  IMAD R8, R5, R7, R8 ;  /* 0x0000000705087224 */ /* 0x000fca00078e0208 */
[----:B------:R-:W-:-:S13]  /*0360*/  ISETP.GT.U32.AND P2, PT, R5, R8, PT ;  /* 0x000000080500720c */ /* 0x000fda0003f44070 */
[-C--:B------:R-:W-:Y:S01]  /*0370*/  @!P2 IADD3 R8, PT, PT, R8, -R5.reuse, RZ ;  /* 0x800000050808a210 */ /* 0x080fe20007ffe0ff */
[----:B------:R-:W-:Y:S01]  /*0380*/  @!P2 VIADD R6, R6, 0x1 ;  /* 0x000000010606a836 */ /* 0x000fe20000000000 */
[----:B------:R-:W-:Y:S02]  /*0390*/  ISETP.NE.AND P2, PT, R2, RZ, PT ;  /* 0x000000ff0200720c */ /* 0x000fe40003f45270 */
[----:B------:R-:W-:Y:S02]  /*03a0*/  ISETP.GE.U32.AND P0, PT, R8, R5, PT ;  /* 0x000000050800720c */ /* 0x000fe40003f06070 */
[----:B------:R-:W-:-:S04]  /*03b0*/  LOP3.LUT R5, R13, R2, RZ, 0x3c, !PT ;  /* 0x000000020d057212 */ /* 0x000fc800078e3cff */
[----:B------:R-:W-:-:S07]  /*03c0*/  ISETP.GE.AND P1, PT, R5, RZ, PT ;  /* 0x000000ff0500720c */ /* 0x000fce0003f26270 */
[----:B------:R-:W-:-:S05]  /*03d0*/  @P0 IADD3 R6, PT, PT, R6, 0x1, RZ ;  /* 0x0000000106060810 */ /* 0x000fca0007ffe0ff */
[----:B------:R-:W-:Y:S02]  /*03e0*/  IMAD.MOV.U32 R5, RZ, RZ, R6 ;  /* 0x000000ffff057224 */ /* 0x000fe400078e0006 */
[----:B------:R-:W0:Y:S03]  /*03f0*/  LDC.64 R6, c[0x0][0x388] ;  /* 0x0000e200ff067b82 */ /* 0x000e260000000a00 */
[----:B------:R-:W-:Y:S02]  /*0400*/  @!P1 IADD3 R5, PT, PT, -R5, RZ, RZ ;  /* 0x000000ff05059210 */ /* 0x000fe40007ffe1ff */
[----:B------:R-:W-:-:S05]  /*0410*/  @!P2 LOP3.LUT R5, RZ, R2, RZ, 0x33, !PT ;  /* 0x00000002ff05a212 */ /* 0x000fca00078e33ff */
[----:B------:R-:W-:-:S04]  /*0420*/  IMAD.MOV R9, RZ, RZ, -R5 ;  /* 0x000000ffff097224 */ /* 0x000fc800078e0a05 */
[----:B------:R-:W-:-:S04]  /*0430*/  IMAD R2, R2, R9, R13 ;  /* 0x0000000902027224 */ /* 0x000fc800078e020d */
[----:B------:R-:W-:-:S04]  /*0440*/  IMAD R2, R2, R3, R4 ;  /* 0x0000000302027224 */ /* 0x000fc800078e0204 */
[----:B------:R-:W-:-:S04]  /*0450*/  IMAD.IADD R3, R5, 0x1, R2 ;  /* 0x0000000105037824 */ /* 0x000fc800078e0202 */
[----:B0-----:R-:W-:-:S05]  /*0460*/  IMAD.WIDE R2, R3, 0x4, R6 ;  /* 0x0000000403027825 */ /* 0x001fca00078e0206 */
[----:B--2---:R0:W-:Y:S02]  /*0470*/  STG.E desc[UR4][R2.64], R0 ;  /* 0x0000000002007986 */ /* 0x0041e4000c101904 */
.L_x_11:
[----:B------:R-:W-:Y:S05]  /*0480*/  BSYNC.RECONVERGENT B0 ;  /* 0x0000000000007941 */ /* 0x000fea0003800200 */
.L_x_10:
[----:B------:R-:W-:Y:S06]  /*0490*/  BAR.SYNC.DEFER_BLOCKING 0x0 ;  /* 0x0000000000007b1d */ /* 0x000fec0000010000 */
[----:B------:R-:W-:Y:S05]  /*04a0*/  EXIT ;  /* 0x000000000000794d */ /* 0x000fea0003800000 */
.L_x_12:
        /* <DEDUP_REMOVED lines=13> */
.L_x_17:


//--------------------- .nv.shared.reserved.0     --------------------------
	.section	.nv.shared.reserved.0,"aw",@nobits
	.weak		__nv_reservedSMEM_offset_0_alias
	.size		__nv_reservedSMEM_offset_0_alias, 0, 64
	.other		__nv_reservedSMEM_offset_0_alias,@"STO_CUDA_RESERVED_SHARED STV_DEFAULT"
__nv_reservedSMEM_offset_0_alias:
	.zero		0
	.zero		64


//--------------------- .nv.constant0._Z11floattohalfPfP6__halfl --------------------------
	.section	.nv.constant0._Z11floattohalfPfP6__halfl,"a",@progbits
	.sectionflags	@""
	.align	4
.nv.constant0._Z11floattohalfPfP6__halfl:
	.zero		920


//--------------------- .nv.constant0._Z25matrixInvertColumn_kernelPfS_ii --------------------------
	.section	.nv.constant0._Z25matrixInvertColumn_kernelPfS_ii,"a",@progbits
	.sectionflags	@""
	.align	4
.nv.constant0._Z25matrixInvertColumn_kernelPfS_ii:
	.zero		920


//--------------------- .nv.constant0._Z6warmupv  --------------------------
	.section	.nv.constant0._Z6warmupv,"a",@progbits
	.sectionflags	@""
	.align	4
.nv.constant0._Z6warmupv:
	.zero		896


//--------------------- .nv.constant0._Z15tensorToMode231PfS_iii --------------------------
	.section	.nv.constant0._Z15tensorToMode231PfS_iii,"a",@progbits
	.sectionflags	@""
	.align	4
.nv.constant0._Z15tensorToMode231PfS_iii:
	.zero		924


//--------------------- .nv.constant0._Z13tensorToMode2PfS_iii --------------------------
	.section	.nv.constant0._Z13tensorToMode2PfS_iii,"a",@progbits
	.sectionflags	@""
	.align	4
.nv.constant0._Z13tensorToMode2PfS_iii:
	.zero		924


//--------------------- SYMBOLS --------------------------

	.type		.nv.reservedSmem.offset0,@object
	.size		.nv.reservedSmem.offset0,0x4
